//
// Generated by NVIDIA NVVM Compiler
//
// Compiler Build ID: CL-36424714
// Cuda compilation tools, release 13.0, V13.0.88
// Based on NVVM 20.0.0
//

.version 9.0
.target sm_100
.address_size 64

	// .globl	_Z9setLabelsPiii

.visible .entry _Z9setLabelsPiii(
	.param .u64 .ptr .align 1 _Z9setLabelsPiii_param_0,
	.param .u32 _Z9setLabelsPiii_param_1,
	.param .u32 _Z9setLabelsPiii_param_2
)
{
	.reg .pred 	%p<2>;
	.reg .b32 	%r<8>;
	.reg .b64 	%rd<5>;

	ld.param.u64 	%rd1, [_Z9setLabelsPiii_param_0];
	ld.param.u32 	%r3, [_Z9setLabelsPiii_param_1];
	ld.param.u32 	%r2, [_Z9setLabelsPiii_param_2];
	mov.u32 	%r4, %ctaid.x;
	mov.u32 	%r5, %ntid.x;
	mov.u32 	%r6, %tid.x;
	mad.lo.s32 	%r1, %r4, %r5, %r6;
	setp.ge.s32 	%p1, %r1, %r3;
	@%p1 bra 	$L__BB0_2;
	cvta.to.global.u64 	%rd2, %rd1;
	rem.s32 	%r7, %r1, %r2;
	mul.wide.s32 	%rd3, %r1, 4;
	add.s64 	%rd4, %rd2, %rd3;
	st.global.u32 	[%rd4], %r7;
$L__BB0_2:
	ret;

}


// ===== COMPILED SASS (sm_100) =====

	.target	sm_100

	.elftype	@"ET_EXEC"


//--------------------- .note.nv.tkinfo           --------------------------
	.section	.note.nv.tkinfo,"",@"SHT_NOTE"
	.sectionflags	@"SHF_NOTE_NV_TKINFO"
	.tkinfo
        /*0018*/ 	.word	0x00000002
        /*0030*/ 	.string	""
        /*0030*/ 	.string	"ptxas"
        /*0030*/ 	.string	"Cuda compilation tools, release 13.0, V13.0.88"
        /*0030*/ 	.string	"Build cuda_13.0.r13.0/compiler.36424714_0"
        /*0030*/ 	.string	"-arch sm_100 -m 64 "



//--------------------- .note.nv.cuinfo           --------------------------
	.section	.note.nv.cuinfo,"",@"SHT_NOTE"
	.sectionflags	@"SHF_NOTE_NV_CUINFO"
        /*0018*/ 	.short	0x0002
        /*001a*/ 	.short	0x0064
        /*001c*/ 	.short	0x0082
	.zero		2


//--------------------- .nv.info                  --------------------------
	.section	.nv.info,"",@"SHT_CUDA_INFO"
	.align	4


	//----- nvinfo : EIATTR_REGCOUNT
	.align		4
        /*0000*/ 	.byte	0x04, 0x2f
        /*0002*/ 	.short	(.L_1 - .L_0)
	.align		4
.L_0:
        /*0004*/ 	.word	index@(_Z9setLabelsPiii)
        /*0008*/ 	.word	0x0000000c


	//----- nvinfo : EIATTR_FRAME_SIZE
	.align		4
.L_1:
        /*000c*/ 	.byte	0x04, 0x11
        /*000e*/ 	.short	(.L_3 - .L_2)
	.align		4
.L_2:
        /*0010*/ 	.word	index@(_Z9setLabelsPiii)
        /*0014*/ 	.word	0x00000000


	//----- nvinfo : EIATTR_MIN_STACK_SIZE
	.align		4
.L_3:
        /*0018*/ 	.byte	0x04, 0x12
        /*001a*/ 	.short	(.L_5 - .L_4)
	.align		4
.L_4:
        /*001c*/ 	.word	index@(_Z9setLabelsPiii)
        /*0020*/ 	.word	0x00000000
.L_5:


//--------------------- .nv.compat                --------------------------
	.section	.nv.compat,"",@"SHT_CUDA_COMPAT_INFO"
	.align	4
        /*0000*/ 	.byte	0x02, 0x09, 0x00, 0x00, 0x02, 0x02, 0x01, 0x00, 0x02, 0x05, 0x05, 0x00, 0x03, 0x07, 0x01, 0x01
        /*0010*/ 	.byte	0x02, 0x03, 0x00, 0x00, 0x02, 0x06, 0x01, 0x00, 0x04, 0x0b, 0x08, 0x00, 0x09, 0x00, 0x00, 0x00
        /*0020*/ 	.byte	0x00, 0x00, 0x00, 0x00


//--------------------- .nv.info._Z9setLabelsPiii --------------------------
	.section	.nv.info._Z9setLabelsPiii,"",@"SHT_CUDA_INFO"
	.sectionflags	@""
	.align	4


	//----- nvinfo : EIATTR_CUDA_API_VERSION
	.align		4
        /*0000*/ 	.byte	0x04, 0x37
        /*0002*/ 	.short	(.L_7 - .L_6)
.L_6:
        /*0004*/ 	.word	0x00000082


	//----- nvinfo : EIATTR_KPARAM_INFO
	.align		4
.L_7:
        /*0008*/ 	.byte	0x04, 0x17
        /*000a*/ 	.short	(.L_9 - .L_8)
.L_8:
        /*000c*/ 	.word	0x00000000
        /*0010*/ 	.short	0x0002
        /*0012*/ 	.short	0x000c
        /*0014*/ 	.byte	0x00, 0xf0, 0x11, 0x00


	//----- nvinfo : EIATTR_KPARAM_INFO
	.align		4
.L_9:
        /*0018*/ 	.byte	0x04, 0x17
        /*001a*/ 	.short	(.L_11 - .L_10)
.L_10:
        /*001c*/ 	.word	0x00000000
        /*0020*/ 	.short	0x0001
        /*0022*/ 	.short	0x0008
        /*0024*/ 	.byte	0x00, 0xf0, 0x11, 0x00


	//----- nvinfo : EIATTR_KPARAM_INFO
	.align		4
.L_11:
        /*0028*/ 	.byte	0x04, 0x17
        /*002a*/ 	.short	(.L_13 - .L_12)
.L_12:
        /*002c*/ 	.word	0x00000000
        /*0030*/ 	.short	0x0000
        /*0032*/ 	.short	0x0000
        /*0034*/ 	.byte	0x00, 0xf5, 0x21, 0x00


	//----- nvinfo : EIATTR_SPARSE_MMA_MASK
	.align		4
.L_13:
        /*0038*/ 	.byte	0x03, 0x50
        /*003a*/ 	.short	0x0000


	//----- nvinfo : EIATTR_MAXREG_COUNT
	.align		4
        /*003c*/ 	.byte	0x03, 0x1b
        /*003e*/ 	.short	0x00ff


	//----- nvinfo : EIATTR_MERCURY_ISA_VERSION
	.align		4
        /*0040*/ 	.byte	0x03, 0x5f
        /*0042*/ 	.short	0x0101


	//----- nvinfo : EIATTR_VRC_CTA_INIT_COUNT
	.align		4
        /*0044*/ 	.byte	0x02, 0x4a
	.zero		1
	.zero		1


	//----- nvinfo : EIATTR_EXIT_INSTR_OFFSETS
	.align		4
        /*0048*/ 	.byte	0x04, 0x1c
        /*004a*/ 	.short	(.L_15 - .L_14)


	//   ....[0]....
.L_14:
        /*004c*/ 	.word	0x00000070


	//   ....[1]....
        /*0050*/ 	.word	0x00000220


	//----- nvinfo : EIATTR_CBANK_PARAM_SIZE
	.align		4
.L_15:
        /*0054*/ 	.byte	0x03, 0x19
        /*0056*/ 	.short	0x0010


	//----- nvinfo : EIATTR_PARAM_CBANK
	.align		4
        /*0058*/ 	.byte	0x04, 0x0a
        /*005a*/ 	.short	(.L_17 - .L_16)
	.align		4
.L_16:
        /*005c*/ 	.word	index@(.nv.constant0._Z9setLabelsPiii)
        /*0060*/ 	.short	0x0380
        /*0062*/ 	.short	0x0010


	//----- nvinfo : EIATTR_SW_WAR
	.align		4
.L_17:
        /*0064*/ 	.byte	0x04, 0x36
        /*0066*/ 	.short	(.L_19 - .L_18)
.L_18:
        /*0068*/ 	.word	0x00000008
.L_19:


//--------------------- .nv.callgraph             --------------------------
	.section	.nv.callgraph,"",@"SHT_CUDA_CALLGRAPH"
	.align	4
	.sectionentsize	8
	.align		4
        /*0000*/ 	.word	0x00000000
	.align		4
        /*0004*/ 	.word	0xffffffff
	.align		4
        /*0008*/ 	.word	0x00000000
	.align		4
        /*000c*/ 	.word	0xfffffffe
	.align		4
        /*0010*/ 	.word	0x00000000
	.align		4
        /*0014*/ 	.word	0xfffffffd
	.align		4
        /*0018*/ 	.word	0x00000000
	.align		4
        /*001c*/ 	.word	0xfffffffc


//--------------------- .text._Z9setLabelsPiii    --------------------------
	.section	.text._Z9setLabelsPiii,"ax",@progbits
	.align	128
        .global         _Z9setLabelsPiii
        .type           _Z9setLabelsPiii,@function
        .size           _Z9setLabelsPiii,(.L_x_1 - _Z9setLabelsPiii)
        .other          _Z9setLabelsPiii,@"STO_CUDA_ENTRY STV_DEFAULT"
_Z9setLabelsPiii:
.text._Z9setLabelsPiii:
[----:B------:R-:W-:Y:S01]  /*0000*/  LDC R1, c[0x0][0x37c] ;  /* 0x0000df00ff017b82 */ /* 0x000fe20000000800 */
[----:B------:R-:W0:Y:S07]  /*0010*/  S2R R0, SR_TID.X ;  /* 0x0000000000007919 */ /* 0x000e2e0000002100 */
[----:B------:R-:W0:Y:S01]  /*0020*/  S2UR UR4, SR_CTAID.X ;  /* 0x00000000000479c3 */ /* 0x000e220000002500 */
[----:B------:R-:W1:Y:S07]  /*0030*/  LDCU UR5, c[0x0][0x388] ;  /* 0x00007100ff0577ac */ /* 0x000e6e0008000800 */
[----:B------:R-:W0:Y:S02]  /*0040*/  LDC R5, c[0x0][0x360] ;  /* 0x0000d800ff057b82 */ /* 0x000e240000000800 */
[----:B0-----:R-:W-:-:S05]  /*0050*/  IMAD R5, R5, UR4, R0 ;  /* 0x0000000405057c24 */ /* 0x001fca000f8e0200 */
[----:B-1----:R-:W-:-:S13]  /*0060*/  ISETP.GE.AND P0, PT, R5, UR5, PT ;  /* 0x0000000505007c0c */ /* 0x002fda000bf06270 */
[----:B------:R-:W-:Y:S05]  /*0070*/  @P0 EXIT ;  /* 0x000000000000094d */ /* 0x000fea0003800000 */
[----:B------:R-:W0:Y:S01]  /*0080*/  LDC R6, c[0x0][0x38c] ;  /* 0x0000e300ff067b82 */ /* 0x000e220000000800 */
[----:B------:R-:W-:Y:S01]  /*0090*/  ISETP.GE.AND P2, PT, R5, RZ, PT ;  /* 0x000000ff0500720c */ /* 0x000fe20003f46270 */
[----:B------:R-:W1:Y:S01]  /*00a0*/  LDCU.64 UR4, c[0x0][0x358] ;  /* 0x00006b00ff0477ac */ /* 0x000e620008000a00 */
[----:B0-----:R-:W-:-:S04]  /*00b0*/  IABS R7, R6 ;  /* 0x0000000600077213 */ /* 0x001fc80000000000 */
[----:B------:R-:W0:Y:S08]  /*00c0*/  I2F.RP R0, R7 ;  /* 0x0000000700007306 */ /* 0x000e300000209400 */
[----:B0-----:R-:W0:Y:S02]  /*00d0*/  MUFU.RCP R0, R0 ;  /* 0x0000000000007308 */ /* 0x001e240000001000 */
[----:B0-----:R-:W-:-:S06]  /*00e0*/  VIADD R2, R0, 0xffffffe ;  /* 0x0ffffffe00027836 */ /* 0x001fcc0000000000 */
[----:B------:R0:W2:Y:S02]  /*00f0*/  F2I.FTZ.U32.TRUNC.NTZ R3, R2 ;  /* 0x0000000200037305 */ /* 0x0000a4000021f000 */
[----:B0-----:R-:W-:Y:S01]  /*0100*/  IMAD.MOV.U32 R2, RZ, RZ, RZ ;  /* 0x000000ffff027224 */ /* 0x001fe200078e00ff */
[----:B--2---:R-:W-:-:S05]  /*0110*/  IADD3 R4, PT, PT, RZ, -R3, RZ ;  /* 0x80000003ff047210 */ /* 0x004fca0007ffe0ff */
[----:B------:R-:W-:Y:S01]  /*0120*/  IMAD R9, R4, R7, RZ ;  /* 0x0000000704097224 */ /* 0x000fe200078e02ff */
[----:B------:R-:W-:-:S03]  /*0130*/  IABS R4, R5 ;  /* 0x0000000500047213 */ /* 0x000fc60000000000 */
[----:B------:R-:W-:-:S06]  /*0140*/  IMAD.HI.U32 R3, R3, R9, R2 ;  /* 0x0000000903037227 */ /* 0x000fcc00078e0002 */
[----:B------:R-:W-:-:S05]  /*0150*/  IMAD.HI.U32 R3, R3, R4, RZ ;  /* 0x0000000403037227 */ /* 0x000fca00078e00ff */
[----:B------:R-:W-:-:S05]  /*0160*/  IADD3 R3, PT, PT, -R3, RZ, RZ ;  /* 0x000000ff03037210 */ /* 0x000fca0007ffe1ff */
[C---:B------:R-:W-:Y:S02]  /*0170*/  IMAD R0, R7.reuse, R3, R4 ;  /* 0x0000000307007224 */ /* 0x040fe400078e0204 */
[----:B------:R-:W0:Y:S03]  /*0180*/  LDC.64 R2, c[0x0][0x380] ;  /* 0x0000e000ff027b82 */ /* 0x000e260000000a00 */
[----:B------:R-:W-:-:S13]  /*0190*/  ISETP.GT.U32.AND P0, PT, R7, R0, PT ;  /* 0x000000000700720c */ /* 0x000fda0003f04070 */
[----:B------:R-:W-:Y:S01]  /*01a0*/  @!P0 IMAD.IADD R0, R0, 0x1, -R7 ;  /* 0x0000000100008824 */ /* 0x000fe200078e0a07 */
[----:B------:R-:W-:-:S04]  /*01b0*/  ISETP.NE.AND P0, PT, R6, RZ, PT ;  /* 0x000000ff0600720c */ /* 0x000fc80003f05270 */
[----:B------:R-:W-:Y:S01]  /*01c0*/  ISETP.GT.U32.AND P1, PT, R7, R0, PT ;  /* 0x000000000700720c */ /* 0x000fe20003f24070 */
[----:B0-----:R-:W-:-:S12]  /*01d0*/  IMAD.WIDE R2, R5, 0x4, R2 ;  /* 0x0000000405027825 */ /* 0x001fd800078e0202 */
[----:B------:R-:W-:-:S05]  /*01e0*/  @!P1 IADD3 R0, PT, PT, R0, -R7, RZ ;  /* 0x8000000700009210 */ /* 0x000fca0007ffe0ff */
[----:B------:R-:W-:Y:S01]  /*01f0*/  @!P2 IMAD.MOV R0, RZ, RZ, -R0 ;  /* 0x000000ffff00a224 */ /* 0x000fe200078e0a00 */
[----:B------:R-:W-:-:S05]  /*0200*/  @!P0 LOP3.LUT R0, RZ, R6, RZ, 0x33, !PT ;  /* 0x00000006ff008212 */ /* 0x000fca00078e33ff */
[----:B-1----:R-:W-:Y:S01]  /*0210*/  STG.E desc[UR4][R2.64], R0 ;  /* 0x0000000002007986 */ /* 0x002fe2000c101904 */
[----:B------:R-:W-:Y:S05]  /*0220*/  EXIT ;  /* 0x000000000000794d */ /* 0x000fea0003800000 */
.L_x_0:
[----:B------:R-:W-:-:S00]  /*0230*/  BRA `(.L_x_0) ;  /* 0xfffffffc00fc7947 */ /* 0x000fc0000383ffff */
[----:B------:R-:W-:-:S00]  /*0240*/  NOP ;  /* 0x0000000000007918 */ /* 0x000fc00000000000 */
        /* <DEDUP_REMOVED lines=11> */
.L_x_1:


//--------------------- .nv.shared.reserved.0     --------------------------
	.section	.nv.shared.reserved.0,"aw",@nobits
	.weak		__nv_reservedSMEM_offset_0_alias
	.size		__nv_reservedSMEM_offset_0_alias, 0, 64
	.other		__nv_reservedSMEM_offset_0_alias,@"STO_CUDA_RESERVED_SHARED STV_DEFAULT"
__nv_reservedSMEM_offset_0_alias:
	.zero		0
	.zero		64


//--------------------- .nv.constant0._Z9setLabelsPiii --------------------------
	.section	.nv.constant0._Z9setLabelsPiii,"a",@progbits
	.sectionflags	@""
	.align	4
.nv.constant0._Z9setLabelsPiii:
	.zero		912


//--------------------- SYMBOLS --------------------------

	.type		.nv.reservedSmem.offset0,@object
	.size		.nv.reservedSmem.offset0,0x4
